//
// Generated by NVIDIA NVVM Compiler
//
// Compiler Build ID: CL-36424714
// Cuda compilation tools, release 13.0, V13.0.88
// Based on NVVM 20.0.0
//

.version 9.0
.target sm_100
.address_size 64

	// .globl	_Z8getmaxcuPjj
// _ZZ8getmaxcuPjjE5sdata has been demoted

.visible .entry _Z8getmaxcuPjj(
	.param .u64 .ptr .align 1 _Z8getmaxcuPjj_param_0,
	.param .u32 _Z8getmaxcuPjj_param_1
)
{
	.reg .pred 	%p<7>;
	.reg .b32 	%r<19>;
	.reg .b64 	%rd<7>;
	// demoted variable
	.shared .align 4 .b8 _ZZ8getmaxcuPjjE5sdata[2048];
	ld.param.u64 	%rd2, [_Z8getmaxcuPjj_param_0];
	ld.param.u32 	%r8, [_Z8getmaxcuPjj_param_1];
	cvta.to.global.u64 	%rd1, %rd2;
	mov.u32 	%r1, %tid.x;
	mov.u32 	%r2, %ctaid.x;
	mov.u32 	%r18, %ntid.x;
	mad.lo.s32 	%r9, %r2, %r18, %r1;
	mul.wide.u32 	%rd3, %r9, 4;
	add.s64 	%rd4, %rd1, %rd3;
	ld.global.u32 	%r10, [%rd4];
	shl.b32 	%r11, %r1, 2;
	mov.u32 	%r12, _ZZ8getmaxcuPjjE5sdata;
	add.s32 	%r4, %r12, %r11;
	setp.lt.u32 	%p1, %r9, %r8;
	selp.b32 	%r13, %r10, 0, %p1;
	st.shared.u32 	[%r4], %r13;
	bar.sync 	0;
	setp.lt.u32 	%p2, %r18, 2;
	@%p2 bra 	$L__BB0_5;
$L__BB0_1:
	mov.u32 	%r5, %r18;
	shr.u32 	%r18, %r5, 1;
	setp.ge.u32 	%p3, %r1, %r18;
	@%p3 bra 	$L__BB0_4;
	ld.shared.u32 	%r14, [%r4];
	shl.b32 	%r15, %r18, 2;
	add.s32 	%r16, %r4, %r15;
	ld.shared.u32 	%r7, [%r16];
	setp.ge.s32 	%p4, %r14, %r7;
	@%p4 bra 	$L__BB0_4;
	st.shared.u32 	[%r4], %r7;
$L__BB0_4:
	bar.sync 	0;
	setp.gt.u32 	%p5, %r5, 3;
	@%p5 bra 	$L__BB0_1;
$L__BB0_5:
	setp.ne.s32 	%p6, %r1, 0;
	@%p6 bra 	$L__BB0_7;
	ld.shared.u32 	%r17, [_ZZ8getmaxcuPjjE5sdata];
	mul.wide.u32 	%rd5, %r2, 4;
	add.s64 	%rd6, %rd1, %rd5;
	st.global.u32 	[%rd6], %r17;
$L__BB0_7:
	ret;

}


// ===== COMPILED SASS (sm_100) =====

	.target	sm_100

	.elftype	@"ET_EXEC"


//--------------------- .note.nv.tkinfo           --------------------------
	.section	.note.nv.tkinfo,"",@"SHT_NOTE"
	.sectionflags	@"SHF_NOTE_NV_TKINFO"
	.tkinfo
        /*0018*/ 	.word	0x00000002
        /*0030*/ 	.string	""
        /*0030*/ 	.string	"ptxas"
        /*0030*/ 	.string	"Cuda compilation tools, release 13.0, V13.0.88"
        /*0030*/ 	.string	"Build cuda_13.0.r13.0/compiler.36424714_0"
        /*0030*/ 	.string	"-arch sm_100 -m 64 "



//--------------------- .note.nv.cuinfo           --------------------------
	.section	.note.nv.cuinfo,"",@"SHT_NOTE"
	.sectionflags	@"SHF_NOTE_NV_CUINFO"
        /*0018*/ 	.short	0x0002
        /*001a*/ 	.short	0x0064
        /*001c*/ 	.short	0x0082
	.zero		2


//--------------------- .nv.info                  --------------------------
	.section	.nv.info,"",@"SHT_CUDA_INFO"
	.align	4


	//----- nvinfo : EIATTR_REGCOUNT
	.align		4
        /*0000*/ 	.byte	0x04, 0x2f
        /*0002*/ 	.short	(.L_1 - .L_0)
	.align		4
.L_0:
        /*0004*/ 	.word	index@(_Z8getmaxcuPjj)
        /*0008*/ 	.word	0x0000000c


	//----- nvinfo : EIATTR_FRAME_SIZE
	.align		4
.L_1:
        /*000c*/ 	.byte	0x04, 0x11
        /*000e*/ 	.short	(.L_3 - .L_2)
	.align		4
.L_2:
        /*0010*/ 	.word	index@(_Z8getmaxcuPjj)
        /*0014*/ 	.word	0x00000000


	//----- nvinfo : EIATTR_MIN_STACK_SIZE
	.align		4
.L_3:
        /*0018*/ 	.byte	0x04, 0x12
        /*001a*/ 	.short	(.L_5 - .L_4)
	.align		4
.L_4:
        /*001c*/ 	.word	index@(_Z8getmaxcuPjj)
        /*0020*/ 	.word	0x00000000
.L_5:


//--------------------- .nv.compat                --------------------------
	.section	.nv.compat,"",@"SHT_CUDA_COMPAT_INFO"
	.align	4
        /*0000*/ 	.byte	0x02, 0x09, 0x00, 0x00, 0x02, 0x02, 0x01, 0x00, 0x02, 0x05, 0x05, 0x00, 0x03, 0x07, 0x01, 0x01
        /*0010*/ 	.byte	0x02, 0x03, 0x00, 0x00, 0x02, 0x06, 0x01, 0x00, 0x04, 0x0b, 0x08, 0x00, 0x09, 0x00, 0x00, 0x00
        /*0020*/ 	.byte	0x00, 0x00, 0x00, 0x00


//--------------------- .nv.info._Z8getmaxcuPjj   --------------------------
	.section	.nv.info._Z8getmaxcuPjj,"",@"SHT_CUDA_INFO"
	.sectionflags	@""
	.align	4


	//----- nvinfo : EIATTR_CUDA_API_VERSION
	.align		4
        /*0000*/ 	.byte	0x04, 0x37
        /*0002*/ 	.short	(.L_7 - .L_6)
.L_6:
        /*0004*/ 	.word	0x00000082


	//----- nvinfo : EIATTR_KPARAM_INFO
	.align		4
.L_7:
        /*0008*/ 	.byte	0x04, 0x17
        /*000a*/ 	.short	(.L_9 - .L_8)
.L_8:
        /*000c*/ 	.word	0x00000000
        /*0010*/ 	.short	0x0001
        /*0012*/ 	.short	0x0008
        /*0014*/ 	.byte	0x00, 0xf0, 0x11, 0x00


	//----- nvinfo : EIATTR_KPARAM_INFO
	.align		4
.L_9:
        /*0018*/ 	.byte	0x04, 0x17
        /*001a*/ 	.short	(.L_11 - .L_10)
.L_10:
        /*001c*/ 	.word	0x00000000
        /*0020*/ 	.short	0x0000
        /*0022*/ 	.short	0x0000
        /*0024*/ 	.byte	0x00, 0xf5, 0x21, 0x00


	//----- nvinfo : EIATTR_SPARSE_MMA_MASK
	.align		4
.L_11:
        /*0028*/ 	.byte	0x03, 0x50
        /*002a*/ 	.short	0x0000


	//----- nvinfo : EIATTR_MAXREG_COUNT
	.align		4
        /*002c*/ 	.byte	0x03, 0x1b
        /*002e*/ 	.short	0x00ff


	//----- nvinfo : EIATTR_NUM_BARRIERS
	.align		4
        /*0030*/ 	.byte	0x02, 0x4c
        /*0032*/ 	.byte	0x01
	.zero		1


	//----- nvinfo : EIATTR_MERCURY_ISA_VERSION
	.align		4
        /*0034*/ 	.byte	0x03, 0x5f
        /*0036*/ 	.short	0x0101


	//----- nvinfo : EIATTR_VRC_CTA_INIT_COUNT
	.align		4
        /*0038*/ 	.byte	0x02, 0x4a
	.zero		1
	.zero		1


	//----- nvinfo : EIATTR_EXIT_INSTR_OFFSETS
	.align		4
        /*003c*/ 	.byte	0x04, 0x1c
        /*003e*/ 	.short	(.L_13 - .L_12)


	//   ....[0]....
.L_12:
        /*0040*/ 	.word	0x00000240


	//   ....[1]....
        /*0044*/ 	.word	0x000002c0


	//----- nvinfo : EIATTR_CRS_STACK_SIZE
	.align		4
.L_13:
        /*0048*/ 	.byte	0x04, 0x1e
        /*004a*/ 	.short	(.L_15 - .L_14)
.L_14:
        /*004c*/ 	.word	0x00000000


	//----- nvinfo : EIATTR_CBANK_PARAM_SIZE
	.align		4
.L_15:
        /*0050*/ 	.byte	0x03, 0x19
        /*0052*/ 	.short	0x000c


	//----- nvinfo : EIATTR_PARAM_CBANK
	.align		4
        /*0054*/ 	.byte	0x04, 0x0a
        /*0056*/ 	.short	(.L_17 - .L_16)
	.align		4
.L_16:
        /*0058*/ 	.word	index@(.nv.constant0._Z8getmaxcuPjj)
        /*005c*/ 	.short	0x0380
        /*005e*/ 	.short	0x000c


	//----- nvinfo : EIATTR_SW_WAR
	.align		4
.L_17:
        /*0060*/ 	.byte	0x04, 0x36
        /*0062*/ 	.short	(.L_19 - .L_18)
.L_18:
        /*0064*/ 	.word	0x00000008
.L_19:


//--------------------- .nv.callgraph             --------------------------
	.section	.nv.callgraph,"",@"SHT_CUDA_CALLGRAPH"
	.align	4
	.sectionentsize	8
	.align		4
        /*0000*/ 	.word	0x00000000
	.align		4
        /*0004*/ 	.word	0xffffffff
	.align		4
        /*0008*/ 	.word	0x00000000
	.align		4
        /*000c*/ 	.word	0xfffffffe
	.align		4
        /*0010*/ 	.word	0x00000000
	.align		4
        /*0014*/ 	.word	0xfffffffd
	.align		4
        /*0018*/ 	.word	0x00000000
	.align		4
        /*001c*/ 	.word	0xfffffffc


//--------------------- .text._Z8getmaxcuPjj      --------------------------
	.section	.text._Z8getmaxcuPjj,"ax",@progbits
	.align	128
        .global         _Z8getmaxcuPjj
        .type           _Z8getmaxcuPjj,@function
        .size           _Z8getmaxcuPjj,(.L_x_5 - _Z8getmaxcuPjj)
        .other          _Z8getmaxcuPjj,@"STO_CUDA_ENTRY STV_DEFAULT"
_Z8getmaxcuPjj:
.text._Z8getmaxcuPjj:
[----:B------:R-:W-:Y:S01]  /*0000*/  LDC R1, c[0x0][0x37c] ;  /* 0x0000df00ff017b82 */ /* 0x000fe20000000800 */
[----:B------:R-:W0:Y:S07]  /*0010*/  S2R R6, SR_TID.X ;  /* 0x0000000000067919 */ /* 0x000e2e0000002100 */
[----:B------:R-:W1:Y:S01]  /*0020*/  LDC.64 R2, c[0x0][0x380] ;  /* 0x0000e000ff027b82 */ /* 0x000e620000000a00 */
[----:B------:R-:W0:Y:S01]  /*0030*/  LDCU UR8, c[0x0][0x360] ;  /* 0x00006c00ff0877ac */ /* 0x000e220008000800 */
[----:B------:R-:W0:Y:S01]  /*0040*/  S2R R7, SR_CTAID.X ;  /* 0x0000000000077919 */ /* 0x000e220000002500 */
[----:B------:R-:W2:Y:S05]  /*0050*/  LDCU.64 UR6, c[0x0][0x358] ;  /* 0x00006b00ff0677ac */ /* 0x000eaa0008000a00 */
[----:B------:R-:W3:Y:S01]  /*0060*/  S2UR UR5, SR_CgaCtaId ;  /* 0x00000000000579c3 */ /* 0x000ee20000008800 */
[----:B------:R-:W4:Y:S01]  /*0070*/  LDCU UR9, c[0x0][0x388] ;  /* 0x00007100ff0977ac */ /* 0x000f220008000800 */
[----:B0-----:R-:W-:-:S04]  /*0080*/  IMAD R5, R7, UR8, R6 ;  /* 0x0000000807057c24 */ /* 0x001fc8000f8e0206 */
[----:B-1----:R-:W-:-:S06]  /*0090*/  IMAD.WIDE.U32 R2, R5, 0x4, R2 ;  /* 0x0000000405027825 */ /* 0x002fcc00078e0002 */
[----:B--2---:R-:W2:Y:S01]  /*00a0*/  LDG.E R2, desc[UR6][R2.64] ;  /* 0x0000000602027981 */ /* 0x004ea2000c1e1900 */
[----:B------:R-:W-:Y:S01]  /*00b0*/  UMOV UR4, 0x400 ;  /* 0x0000040000047882 */ /* 0x000fe20000000000 */
[----:B----4-:R-:W-:Y:S01]  /*00c0*/  ISETP.GE.U32.AND P0, PT, R5, UR9, PT ;  /* 0x0000000905007c0c */ /* 0x010fe2000bf06070 */
[----:B---3--:R-:W-:Y:S02]  /*00d0*/  ULEA UR4, UR5, UR4, 0x18 ;  /* 0x0000000405047291 */ /* 0x008fe4000f8ec0ff */
[----:B------:R-:W-:-:S04]  /*00e0*/  UISETP.GE.U32.AND UP0, UPT, UR8, 0x2, UPT ;  /* 0x000000020800788c */ /* 0x000fc8000bf06070 */
[----:B------:R-:W-:Y:S02]  /*00f0*/  LEA R0, R6, UR4, 0x2 ;  /* 0x0000000406007c11 */ /* 0x000fe4000f8e10ff */
[----:B--2---:R-:W-:-:S05]  /*0100*/  SEL R5, R2, RZ, !P0 ;  /* 0x000000ff02057207 */ /* 0x004fca0004000000 */
[----:B------:R0:W-:Y:S01]  /*0110*/  STS [R0], R5 ;  /* 0x0000000500007388 */ /* 0x0001e20000000800 */
[----:B------:R-:W-:Y:S06]  /*0120*/  BAR.SYNC.DEFER_BLOCKING 0x0 ;  /* 0x0000000000007b1d */ /* 0x000fec0000010000 */
[----:B------:R-:W-:Y:S05]  /*0130*/  BRA.U !UP0, `(.L_x_0) ;  /* 0x00000001083c7547 */ /* 0x000fea000b800000 */
[----:B------:R-:W-:-:S07]  /*0140*/  IMAD.U32 R3, RZ, RZ, UR8 ;  /* 0x00000008ff037e24 */ /* 0x000fce000f8e00ff */
.L_x_3:
[--C-:B0-----:R-:W-:Y:S01]  /*0150*/  IMAD.MOV.U32 R5, RZ, RZ, R3.reuse ;  /* 0x000000ffff057224 */ /* 0x101fe200078e0003 */
[----:B------:R-:W-:Y:S01]  /*0160*/  SHF.R.U32.HI R3, RZ, 0x1, R3 ;  /* 0x00000001ff037819 */ /* 0x000fe20000011603 */
[----:B------:R-:W-:Y:S03]  /*0170*/  BSSY.RECONVERGENT B0, `(.L_x_1) ;  /* 0x0000008000007945 */ /* 0x000fe60003800200 */
[----:B------:R-:W-:-:S13]  /*0180*/  ISETP.GE.U32.AND P0, PT, R6, R3, PT ;  /* 0x000000030600720c */ /* 0x000fda0003f06070 */
[----:B------:R-:W-:Y:S05]  /*0190*/  @P0 BRA `(.L_x_2) ;  /* 0x0000000000140947 */ /* 0x000fea0003800000 */
[----:B------:R-:W-:Y:S01]  /*01a0*/  IMAD R4, R3, 0x4, R0 ;  /* 0x0000000403047824 */ /* 0x000fe200078e0200 */
[----:B------:R-:W-:Y:S04]  /*01b0*/  LDS R2, [R0] ;  /* 0x0000000000027984 */ /* 0x000fe80000000800 */
[----:B------:R-:W0:Y:S02]  /*01c0*/  LDS R9, [R4] ;  /* 0x0000000004097984 */ /* 0x000e240000000800 */
[----:B0-----:R-:W-:-:S13]  /*01d0*/  ISETP.GE.AND P0, PT, R2, R9, PT ;  /* 0x000000090200720c */ /* 0x001fda0003f06270 */
[----:B------:R0:W-:Y:S02]  /*01e0*/  @!P0 STS [R0], R9 ;  /* 0x0000000900008388 */ /* 0x0001e40000000800 */
.L_x_2:
[----:B------:R-:W-:Y:S05]  /*01f0*/  BSYNC.RECONVERGENT B0 ;  /* 0x0000000000007941 */ /* 0x000fea0003800200 */
.L_x_1:
[----:B------:R-:W-:Y:S01]  /*0200*/  BAR.SYNC.DEFER_BLOCKING 0x0 ;  /* 0x0000000000007b1d */ /* 0x000fe20000010000 */
[----:B------:R-:W-:-:S13]  /*0210*/  ISETP.GT.U32.AND P0, PT, R5, 0x3, PT ;  /* 0x000000030500780c */ /* 0x000fda0003f04070 */
[----:B------:R-:W-:Y:S05]  /*0220*/  @P0 BRA `(.L_x_3) ;  /* 0xfffffffc00c80947 */ /* 0x000fea000383ffff */
.L_x_0:
[----:B------:R-:W-:-:S13]  /*0230*/  ISETP.NE.AND P0, PT, R6, RZ, PT ;  /* 0x000000ff0600720c */ /* 0x000fda0003f05270 */
[----:B------:R-:W-:Y:S05]  /*0240*/  @P0 EXIT ;  /* 0x000000000000094d */ /* 0x000fea0003800000 */
[----:B------:R-:W1:Y:S01]  /*0250*/  S2UR UR5, SR_CgaCtaId ;  /* 0x00000000000579c3 */ /* 0x000e620000008800 */
[----:B------:R-:W-:-:S07]  /*0260*/  UMOV UR4, 0x400 ;  /* 0x0000040000047882 */ /* 0x000fce0000000000 */
[----:B------:R-:W2:Y:S01]  /*0270*/  LDC.64 R2, c[0x0][0x380] ;  /* 0x0000e000ff027b82 */ /* 0x000ea20000000a00 */
[----:B-1----:R-:W-:Y:S01]  /*0280*/  ULEA UR4, UR5, UR4, 0x18 ;  /* 0x0000000405047291 */ /* 0x002fe2000f8ec0ff */
[----:B--2---:R-:W-:-:S08]  /*0290*/  IMAD.WIDE.U32 R2, R7, 0x4, R2 ;  /* 0x0000000407027825 */ /* 0x004fd000078e0002 */
[----:B0-----:R-:W0:Y:S04]  /*02a0*/  LDS R5, [UR4] ;  /* 0x00000004ff057984 */ /* 0x001e280008000800 */
[----:B0-----:R-:W-:Y:S01]  /*02b0*/  STG.E desc[UR6][R2.64], R5 ;  /* 0x0000000502007986 */ /* 0x001fe2000c101906 */
[----:B------:R-:W-:Y:S05]  /*02c0*/  EXIT ;  /* 0x000000000000794d */ /* 0x000fea0003800000 */
.L_x_4:
[----:B------:R-:W-:-:S00]  /*02d0*/  BRA `(.L_x_4) ;  /* 0xfffffffc00fc7947 */ /* 0x000fc0000383ffff */
[----:B------:R-:W-:-:S00]  /*02e0*/  NOP ;  /* 0x0000000000007918 */ /* 0x000fc00000000000 */
        /* <DEDUP_REMOVED lines=9> */
.L_x_5:


//--------------------- .nv.shared._Z8getmaxcuPjj --------------------------
	.section	.nv.shared._Z8getmaxcuPjj,"aw",@nobits
	.sectionflags	@""
	.align	4
.nv.shared._Z8getmaxcuPjj:
	.zero		3072


//--------------------- .nv.shared.reserved.0     --------------------------
	.section	.nv.shared.reserved.0,"aw",@nobits
	.weak		__nv_reservedSMEM_offset_0_alias
	.size		__nv_reservedSMEM_offset_0_alias, 0, 64
	.other		__nv_reservedSMEM_offset_0_alias,@"STO_CUDA_RESERVED_SHARED STV_DEFAULT"
__nv_reservedSMEM_offset_0_alias:
	.zero		0
	.zero		64


//--------------------- .nv.constant0._Z8getmaxcuPjj --------------------------
	.section	.nv.constant0._Z8getmaxcuPjj,"a",@progbits
	.sectionflags	@""
	.align	4
.nv.constant0._Z8getmaxcuPjj:
	.zero		908


//--------------------- SYMBOLS --------------------------

	.type		.nv.reservedSmem.offset0,@object
	.size		.nv.reservedSmem.offset0,0x4
	.type		.nv.reservedSmem.cap,@object
	.size		.nv.reservedSmem.cap,0x4
